//
// Generated by NVIDIA NVVM Compiler
//
// Compiler Build ID: CL-36424714
// Cuda compilation tools, release 13.0, V13.0.88
// Based on NVVM 20.0.0
//

.version 9.0
.target sm_100
.address_size 64

	// .globl	_Z14multiplyMatrixPiS_i

.visible .entry _Z14multiplyMatrixPiS_i(
	.param .u64 .ptr .align 1 _Z14multiplyMatrixPiS_i_param_0,
	.param .u64 .ptr .align 1 _Z14multiplyMatrixPiS_i_param_1,
	.param .u32 _Z14multiplyMatrixPiS_i_param_2
)
{
	.reg .pred 	%p<10>;
	.reg .b32 	%r<146>;
	.reg .b64 	%rd<46>;

	ld.param.u64 	%rd4, [_Z14multiplyMatrixPiS_i_param_0];
	ld.param.u64 	%rd3, [_Z14multiplyMatrixPiS_i_param_1];
	ld.param.u32 	%r56, [_Z14multiplyMatrixPiS_i_param_2];
	cvta.to.global.u64 	%rd1, %rd4;
	mov.u32 	%r57, %ntid.x;
	mov.u32 	%r58, %ctaid.x;
	mov.u32 	%r59, %tid.x;
	mad.lo.s32 	%r1, %r57, %r58, %r59;
	mov.u32 	%r60, %ntid.y;
	mov.u32 	%r61, %ctaid.y;
	mul.lo.s32 	%r2, %r60, %r61;
	mov.u32 	%r3, %tid.y;
	add.s32 	%r62, %r2, %r3;
	max.s32 	%r63, %r1, %r62;
	setp.ge.s32 	%p1, %r63, %r56;
	@%p1 bra 	$L__BB0_13;
	mul.lo.s32 	%r5, %r56, %r1;
	and.b32  	%r6, %r56, 7;
	setp.lt.u32 	%p2, %r56, 8;
	mov.b32 	%r140, 0;
	mov.u32 	%r145, %r140;
	@%p2 bra 	$L__BB0_4;
	and.b32  	%r140, %r56, 2147483640;
	neg.s32 	%r134, %r140;
	add.s32 	%r67, %r3, %r56;
	add.s32 	%r133, %r67, %r2;
	shl.b32 	%r10, %r56, 3;
	shl.b32 	%r68, %r56, 1;
	add.s32 	%r132, %r62, %r68;
	mad.lo.s32 	%r131, %r56, 3, %r62;
	shl.b32 	%r69, %r56, 2;
	add.s32 	%r130, %r62, %r69;
	mad.lo.s32 	%r129, %r56, 5, %r62;
	mad.lo.s32 	%r128, %r56, 6, %r62;
	mad.lo.s32 	%r127, %r56, 7, %r62;
	add.s64 	%rd2, %rd1, 16;
	mov.b32 	%r145, 0;
	mov.u32 	%r125, %r5;
	mov.u32 	%r126, %r62;
$L__BB0_3:
	.pragma "nounroll";
	mul.wide.s32 	%rd5, %r125, 4;
	add.s64 	%rd6, %rd2, %rd5;
	ld.global.u32 	%r70, [%rd6+-16];
	mul.wide.u32 	%rd7, %r126, 4;
	add.s64 	%rd8, %rd1, %rd7;
	ld.global.u32 	%r71, [%rd8];
	mad.lo.s32 	%r72, %r71, %r70, %r145;
	ld.global.u32 	%r73, [%rd6+-12];
	mul.wide.u32 	%rd9, %r133, 4;
	add.s64 	%rd10, %rd1, %rd9;
	ld.global.u32 	%r74, [%rd10];
	mad.lo.s32 	%r75, %r74, %r73, %r72;
	ld.global.u32 	%r76, [%rd6+-8];
	mul.wide.u32 	%rd11, %r132, 4;
	add.s64 	%rd12, %rd1, %rd11;
	ld.global.u32 	%r77, [%rd12];
	mad.lo.s32 	%r78, %r77, %r76, %r75;
	ld.global.u32 	%r79, [%rd6+-4];
	mul.wide.u32 	%rd13, %r131, 4;
	add.s64 	%rd14, %rd1, %rd13;
	ld.global.u32 	%r80, [%rd14];
	mad.lo.s32 	%r81, %r80, %r79, %r78;
	ld.global.u32 	%r82, [%rd6];
	mul.wide.u32 	%rd15, %r130, 4;
	add.s64 	%rd16, %rd1, %rd15;
	ld.global.u32 	%r83, [%rd16];
	mad.lo.s32 	%r84, %r83, %r82, %r81;
	ld.global.u32 	%r85, [%rd6+4];
	mul.wide.u32 	%rd17, %r129, 4;
	add.s64 	%rd18, %rd1, %rd17;
	ld.global.u32 	%r86, [%rd18];
	mad.lo.s32 	%r87, %r86, %r85, %r84;
	ld.global.u32 	%r88, [%rd6+8];
	mul.wide.u32 	%rd19, %r128, 4;
	add.s64 	%rd20, %rd1, %rd19;
	ld.global.u32 	%r89, [%rd20];
	mad.lo.s32 	%r90, %r89, %r88, %r87;
	ld.global.u32 	%r91, [%rd6+12];
	mul.wide.u32 	%rd21, %r127, 4;
	add.s64 	%rd22, %rd1, %rd21;
	ld.global.u32 	%r92, [%rd22];
	mad.lo.s32 	%r145, %r92, %r91, %r90;
	add.s32 	%r134, %r134, 8;
	add.s32 	%r133, %r133, %r10;
	add.s32 	%r132, %r132, %r10;
	add.s32 	%r131, %r131, %r10;
	add.s32 	%r130, %r130, %r10;
	add.s32 	%r129, %r129, %r10;
	add.s32 	%r128, %r128, %r10;
	add.s32 	%r127, %r127, %r10;
	add.s32 	%r126, %r126, %r10;
	add.s32 	%r125, %r125, 8;
	setp.ne.s32 	%p3, %r134, 0;
	@%p3 bra 	$L__BB0_3;
$L__BB0_4:
	setp.eq.s32 	%p4, %r6, 0;
	@%p4 bra 	$L__BB0_12;
	and.b32  	%r42, %r56, 3;
	setp.lt.u32 	%p5, %r6, 4;
	@%p5 bra 	$L__BB0_7;
	add.s32 	%r94, %r140, %r5;
	mul.wide.s32 	%rd23, %r94, 4;
	add.s64 	%rd24, %rd1, %rd23;
	ld.global.u32 	%r95, [%rd24];
	mad.lo.s32 	%r96, %r140, %r56, %r62;
	mul.wide.u32 	%rd25, %r96, 4;
	add.s64 	%rd26, %rd1, %rd25;
	ld.global.u32 	%r97, [%rd26];
	mad.lo.s32 	%r98, %r97, %r95, %r145;
	ld.global.u32 	%r99, [%rd24+4];
	add.s32 	%r100, %r96, %r56;
	mul.wide.u32 	%rd27, %r100, 4;
	add.s64 	%rd28, %rd1, %rd27;
	ld.global.u32 	%r101, [%rd28];
	mad.lo.s32 	%r102, %r101, %r99, %r98;
	ld.global.u32 	%r103, [%rd24+8];
	add.s32 	%r104, %r100, %r56;
	mul.wide.u32 	%rd29, %r104, 4;
	add.s64 	%rd30, %rd1, %rd29;
	ld.global.u32 	%r105, [%rd30];
	mad.lo.s32 	%r106, %r105, %r103, %r102;
	ld.global.u32 	%r107, [%rd24+12];
	add.s32 	%r108, %r104, %r56;
	mul.wide.u32 	%rd31, %r108, 4;
	add.s64 	%rd32, %rd1, %rd31;
	ld.global.u32 	%r109, [%rd32];
	mad.lo.s32 	%r145, %r109, %r107, %r106;
	add.s32 	%r140, %r140, 4;
$L__BB0_7:
	setp.eq.s32 	%p6, %r42, 0;
	@%p6 bra 	$L__BB0_12;
	setp.eq.s32 	%p7, %r42, 1;
	@%p7 bra 	$L__BB0_10;
	add.s32 	%r111, %r140, %r5;
	mul.wide.s32 	%rd33, %r111, 4;
	add.s64 	%rd34, %rd1, %rd33;
	ld.global.u32 	%r112, [%rd34];
	mad.lo.s32 	%r113, %r140, %r56, %r62;
	mul.wide.u32 	%rd35, %r113, 4;
	add.s64 	%rd36, %rd1, %rd35;
	ld.global.u32 	%r114, [%rd36];
	mad.lo.s32 	%r115, %r114, %r112, %r145;
	ld.global.u32 	%r116, [%rd34+4];
	add.s32 	%r117, %r113, %r56;
	mul.wide.u32 	%rd37, %r117, 4;
	add.s64 	%rd38, %rd1, %rd37;
	ld.global.u32 	%r118, [%rd38];
	mad.lo.s32 	%r145, %r118, %r116, %r115;
	add.s32 	%r140, %r140, 2;
$L__BB0_10:
	and.b32  	%r119, %r56, 1;
	setp.eq.b32 	%p8, %r119, 1;
	not.pred 	%p9, %p8;
	@%p9 bra 	$L__BB0_12;
	add.s32 	%r120, %r140, %r5;
	mul.wide.s32 	%rd39, %r120, 4;
	add.s64 	%rd40, %rd1, %rd39;
	ld.global.u32 	%r121, [%rd40];
	mad.lo.s32 	%r122, %r140, %r56, %r62;
	mul.wide.u32 	%rd41, %r122, 4;
	add.s64 	%rd42, %rd1, %rd41;
	ld.global.u32 	%r123, [%rd42];
	mad.lo.s32 	%r145, %r123, %r121, %r145;
$L__BB0_12:
	add.s32 	%r124, %r5, %r62;
	cvta.to.global.u64 	%rd43, %rd3;
	mul.wide.s32 	%rd44, %r124, 4;
	add.s64 	%rd45, %rd43, %rd44;
	st.global.u32 	[%rd45], %r145;
$L__BB0_13:
	ret;

}


// ===== COMPILED SASS (sm_100) =====

	.target	sm_100

	.elftype	@"ET_EXEC"


//--------------------- .note.nv.tkinfo           --------------------------
	.section	.note.nv.tkinfo,"",@"SHT_NOTE"
	.sectionflags	@"SHF_NOTE_NV_TKINFO"
	.tkinfo
        /*0018*/ 	.word	0x00000002
        /*0030*/ 	.string	""
        /*0030*/ 	.string	"ptxas"
        /*0030*/ 	.string	"Cuda compilation tools, release 13.0, V13.0.88"
        /*0030*/ 	.string	"Build cuda_13.0.r13.0/compiler.36424714_0"
        /*0030*/ 	.string	"-arch sm_100 -m 64 "



//--------------------- .note.nv.cuinfo           --------------------------
	.section	.note.nv.cuinfo,"",@"SHT_NOTE"
	.sectionflags	@"SHF_NOTE_NV_CUINFO"
        /*0018*/ 	.short	0x0002
        /*001a*/ 	.short	0x0064
        /*001c*/ 	.short	0x0082
	.zero		2


//--------------------- .nv.info                  --------------------------
	.section	.nv.info,"",@"SHT_CUDA_INFO"
	.align	4


	//----- nvinfo : EIATTR_REGCOUNT
	.align		4
        /*0000*/ 	.byte	0x04, 0x2f
        /*0002*/ 	.short	(.L_1 - .L_0)
	.align		4
.L_0:
        /*0004*/ 	.word	index@(_Z14multiplyMatrixPiS_i)
        /*0008*/ 	.word	0x00000020


	//----- nvinfo : EIATTR_FRAME_SIZE
	.align		4
.L_1:
        /*000c*/ 	.byte	0x04, 0x11
        /*000e*/ 	.short	(.L_3 - .L_2)
	.align		4
.L_2:
        /*0010*/ 	.word	index@(_Z14multiplyMatrixPiS_i)
        /*0014*/ 	.word	0x00000000


	//----- nvinfo : EIATTR_MIN_STACK_SIZE
	.align		4
.L_3:
        /*0018*/ 	.byte	0x04, 0x12
        /*001a*/ 	.short	(.L_5 - .L_4)
	.align		4
.L_4:
        /*001c*/ 	.word	index@(_Z14multiplyMatrixPiS_i)
        /*0020*/ 	.word	0x00000000
.L_5:


//--------------------- .nv.compat                --------------------------
	.section	.nv.compat,"",@"SHT_CUDA_COMPAT_INFO"
	.align	4
        /*0000*/ 	.byte	0x02, 0x09, 0x00, 0x00, 0x02, 0x02, 0x01, 0x00, 0x02, 0x05, 0x05, 0x00, 0x03, 0x07, 0x01, 0x01
        /*0010*/ 	.byte	0x02, 0x03, 0x00, 0x00, 0x02, 0x06, 0x01, 0x00, 0x04, 0x0b, 0x08, 0x00, 0x09, 0x00, 0x00, 0x00
        /*0020*/ 	.byte	0x00, 0x00, 0x00, 0x00


//--------------------- .nv.info._Z14multiplyMatrixPiS_i --------------------------
	.section	.nv.info._Z14multiplyMatrixPiS_i,"",@"SHT_CUDA_INFO"
	.sectionflags	@""
	.align	4


	//----- nvinfo : EIATTR_CUDA_API_VERSION
	.align		4
        /*0000*/ 	.byte	0x04, 0x37
        /*0002*/ 	.short	(.L_7 - .L_6)
.L_6:
        /*0004*/ 	.word	0x00000082


	//----- nvinfo : EIATTR_KPARAM_INFO
	.align		4
.L_7:
        /*0008*/ 	.byte	0x04, 0x17
        /*000a*/ 	.short	(.L_9 - .L_8)
.L_8:
        /*000c*/ 	.word	0x00000000
        /*0010*/ 	.short	0x0002
        /*0012*/ 	.short	0x0010
        /*0014*/ 	.byte	0x00, 0xf0, 0x11, 0x00


	//----- nvinfo : EIATTR_KPARAM_INFO
	.align		4
.L_9:
        /*0018*/ 	.byte	0x04, 0x17
        /*001a*/ 	.short	(.L_11 - .L_10)
.L_10:
        /*001c*/ 	.word	0x00000000
        /*0020*/ 	.short	0x0001
        /*0022*/ 	.short	0x0008
        /*0024*/ 	.byte	0x00, 0xf5, 0x21, 0x00


	//----- nvinfo : EIATTR_KPARAM_INFO
	.align		4
.L_11:
        /*0028*/ 	.byte	0x04, 0x17
        /*002a*/ 	.short	(.L_13 - .L_12)
.L_12:
        /*002c*/ 	.word	0x00000000
        /*0030*/ 	.short	0x0000
        /*0032*/ 	.short	0x0000
        /*0034*/ 	.byte	0x00, 0xf5, 0x21, 0x00


	//----- nvinfo : EIATTR_SPARSE_MMA_MASK
	.align		4
.L_13:
        /*0038*/ 	.byte	0x03, 0x50
        /*003a*/ 	.short	0x0000


	//----- nvinfo : EIATTR_MAXREG_COUNT
	.align		4
        /*003c*/ 	.byte	0x03, 0x1b
        /*003e*/ 	.short	0x00ff


	//----- nvinfo : EIATTR_MERCURY_ISA_VERSION
	.align		4
        /*0040*/ 	.byte	0x03, 0x5f
        /*0042*/ 	.short	0x0101


	//----- nvinfo : EIATTR_VRC_CTA_INIT_COUNT
	.align		4
        /*0044*/ 	.byte	0x02, 0x4a
	.zero		1
	.zero		1


	//----- nvinfo : EIATTR_EXIT_INSTR_OFFSETS
	.align		4
        /*0048*/ 	.byte	0x04, 0x1c
        /*004a*/ 	.short	(.L_15 - .L_14)


	//   ....[0]....
.L_14:
        /*004c*/ 	.word	0x000000d0


	//   ....[1]....
        /*0050*/ 	.word	0x00000900


	//----- nvinfo : EIATTR_CBANK_PARAM_SIZE
	.align		4
.L_15:
        /*0054*/ 	.byte	0x03, 0x19
        /*0056*/ 	.short	0x0014


	//----- nvinfo : EIATTR_PARAM_CBANK
	.align		4
        /*0058*/ 	.byte	0x04, 0x0a
        /*005a*/ 	.short	(.L_17 - .L_16)
	.align		4
.L_16:
        /*005c*/ 	.word	index@(.nv.constant0._Z14multiplyMatrixPiS_i)
        /*0060*/ 	.short	0x0380
        /*0062*/ 	.short	0x0014


	//----- nvinfo : EIATTR_SW_WAR
	.align		4
.L_17:
        /*0064*/ 	.byte	0x04, 0x36
        /*0066*/ 	.short	(.L_19 - .L_18)
.L_18:
        /*0068*/ 	.word	0x00000008
.L_19:


//--------------------- .nv.callgraph             --------------------------
	.section	.nv.callgraph,"",@"SHT_CUDA_CALLGRAPH"
	.align	4
	.sectionentsize	8
	.align		4
        /*0000*/ 	.word	0x00000000
	.align		4
        /*0004*/ 	.word	0xffffffff
	.align		4
        /*0008*/ 	.word	0x00000000
	.align		4
        /*000c*/ 	.word	0xfffffffe
	.align		4
        /*0010*/ 	.word	0x00000000
	.align		4
        /*0014*/ 	.word	0xfffffffd
	.align		4
        /*0018*/ 	.word	0x00000000
	.align		4
        /*001c*/ 	.word	0xfffffffc


//--------------------- .text._Z14multiplyMatrixPiS_i --------------------------
	.section	.text._Z14multiplyMatrixPiS_i,"ax",@progbits
	.align	128
        .global         _Z14multiplyMatrixPiS_i
        .type           _Z14multiplyMatrixPiS_i,@function
        .size           _Z14multiplyMatrixPiS_i,(.L_x_5 - _Z14multiplyMatrixPiS_i)
        .other          _Z14multiplyMatrixPiS_i,@"STO_CUDA_ENTRY STV_DEFAULT"
_Z14multiplyMatrixPiS_i:
.text._Z14multiplyMatrixPiS_i:
[----:B------:R-:W-:Y:S01]  /*0000*/  LDC R1, c[0x0][0x37c] ;  /* 0x0000df00ff017b82 */ /* 0x000fe20000000800 */
[----:B------:R-:W0:Y:S07]  /*0010*/  S2R R4, SR_CTAID.X ;  /* 0x0000000000047919 */ /* 0x000e2e0000002500 */
[----:B------:R-:W1:Y:S01]  /*0020*/  S2UR UR5, SR_CTAID.Y ;  /* 0x00000000000579c3 */ /* 0x000e620000002600 */
[----:B------:R-:W0:Y:S01]  /*0030*/  LDCU UR6, c[0x0][0x360] ;  /* 0x00006c00ff0677ac */ /* 0x000e220008000800 */
[----:B------:R-:W0:Y:S01]  /*0040*/  S2R R3, SR_TID.X ;  /* 0x0000000000037919 */ /* 0x000e220000002100 */
[----:B------:R-:W1:Y:S01]  /*0050*/  LDCU UR4, c[0x0][0x364] ;  /* 0x00006c80ff0477ac */ /* 0x000e620008000800 */
[----:B------:R-:W2:Y:S04]  /*0060*/  S2R R9, SR_TID.Y ;  /* 0x0000000000097919 */ /* 0x000ea80000002200 */
[----:B------:R-:W3:Y:S01]  /*0070*/  LDC R0, c[0x0][0x390] ;  /* 0x0000e400ff007b82 */ /* 0x000ee20000000800 */
[----:B-1----:R-:W-:Y:S01]  /*0080*/  UIMAD UR4, UR4, UR5, URZ ;  /* 0x00000005040472a4 */ /* 0x002fe2000f8e02ff */
[----:B0-----:R-:W-:-:S05]  /*0090*/  IMAD R4, R4, UR6, R3 ;  /* 0x0000000604047c24 */ /* 0x001fca000f8e0203 */
[----:B--2---:R-:W-:-:S04]  /*00a0*/  IADD3 R3, PT, PT, R9, UR4, RZ ;  /* 0x0000000409037c10 */ /* 0x004fc8000fffe0ff */
[----:B------:R-:W-:-:S04]  /*00b0*/  VIMNMX R5, PT, PT, R4, R3, !PT ;  /* 0x0000000304057248 */ /* 0x000fc80007fe0100 */
[----:B---3--:R-:W-:-:S13]  /*00c0*/  ISETP.GE.AND P0, PT, R5, R0, PT ;  /* 0x000000000500720c */ /* 0x008fda0003f06270 */
[----:B------:R-:W-:Y:S05]  /*00d0*/  @P0 EXIT ;  /* 0x000000000000094d */ /* 0x000fea0003800000 */
[C---:B------:R-:W-:Y:S01]  /*00e0*/  ISETP.GE.U32.AND P1, PT, R0.reuse, 0x8, PT ;  /* 0x000000080000780c */ /* 0x040fe20003f26070 */
[----:B------:R-:W0:Y:S01]  /*00f0*/  LDCU.64 UR8, c[0x0][0x358] ;  /* 0x00006b00ff0877ac */ /* 0x000e220008000a00 */
[----:B------:R-:W-:Y:S01]  /*0100*/  LOP3.LUT R2, R0, 0x7, RZ, 0xc0, !PT ;  /* 0x0000000700027812 */ /* 0x000fe200078ec0ff */
[----:B------:R-:W-:Y:S02]  /*0110*/  HFMA2 R5, -RZ, RZ, 0, 0 ;  /* 0x00000000ff057431 */ /* 0x000fe400000001ff */
[----:B------:R-:W-:Y:S01]  /*0120*/  IMAD R4, R4, R0, RZ ;  /* 0x0000000004047224 */ /* 0x000fe200078e02ff */
[----:B------:R-:W-:Y:S02]  /*0130*/  MOV R10, RZ ;  /* 0x000000ff000a7202 */ /* 0x000fe40000000f00 */
[----:B------:R-:W-:-:S05]  /*0140*/  ISETP.NE.AND P0, PT, R2, RZ, PT ;  /* 0x000000ff0200720c */ /* 0x000fca0003f05270 */
[----:B------:R-:W-:Y:S08]  /*0150*/  @!P1 BRA `(.L_x_0) ;  /* 0x0000000000fc9947 */ /* 0x000ff00003800000 */
[----:B------:R-:W1:Y:S01]  /*0160*/  LDCU.64 UR6, c[0x0][0x380] ;  /* 0x00007000ff0677ac */ /* 0x000e620008000a00 */
[C---:B------:R-:W-:Y:S01]  /*0170*/  LOP3.LUT R5, R0.reuse, 0x7ffffff8, RZ, 0xc0, !PT ;  /* 0x7ffffff800057812 */ /* 0x040fe200078ec0ff */
[C-C-:B------:R-:W-:Y:S01]  /*0180*/  IMAD R11, R0.reuse, 0x3, R3.reuse ;  /* 0x00000003000b7824 */ /* 0x140fe200078e0203 */
[CC--:B------:R-:W-:Y:S01]  /*0190*/  LEA R7, R0.reuse, R3.reuse, 0x1 ;  /* 0x0000000300077211 */ /* 0x0c0fe200078e08ff */
[C-C-:B------:R-:W-:Y:S01]  /*01a0*/  IMAD R15, R0.reuse, 0x5, R3.reuse ;  /* 0x00000005000f7824 */ /* 0x140fe200078e0203 */
[CC--:B------:R-:W-:Y:S01]  /*01b0*/  LEA R13, R0.reuse, R3.reuse, 0x2 ;  /* 0x00000003000d7211 */ /* 0x0c0fe200078e10ff */
[C-C-:B------:R-:W-:Y:S01]  /*01c0*/  IMAD R17, R0.reuse, 0x6, R3.reuse ;  /* 0x0000000600117824 */ /* 0x140fe200078e0203 */
[----:B------:R-:W-:Y:S01]  /*01d0*/  MOV R10, RZ ;  /* 0x000000ff000a7202 */ /* 0x000fe20000000f00 */
[----:B------:R-:W-:Y:S01]  /*01e0*/  IMAD R25, R0, 0x7, R3 ;  /* 0x0000000700197824 */ /* 0x000fe200078e0203 */
[----:B------:R-:W-:Y:S02]  /*01f0*/  MOV R8, R4 ;  /* 0x0000000400087202 */ /* 0x000fe40000000f00 */
[----:B------:R-:W-:-:S02]  /*0200*/  MOV R29, R3 ;  /* 0x00000003001d7202 */ /* 0x000fc40000000f00 */
[----:B------:R-:W-:Y:S02]  /*0210*/  IADD3 R6, PT, PT, -R5, RZ, RZ ;  /* 0x000000ff05067210 */ /* 0x000fe40007ffe1ff */
[----:B------:R-:W-:Y:S01]  /*0220*/  IADD3 R9, PT, PT, R0, UR4, R9 ;  /* 0x0000000400097c10 */ /* 0x000fe2000fffe009 */
[----:B-1----:R-:W-:-:S04]  /*0230*/  UIADD3 UR5, UP0, UPT, UR6, 0x10, URZ ;  /* 0x0000001006057890 */ /* 0x002fc8000ff1e0ff */
[----:B------:R-:W-:-:S12]  /*0240*/  UIADD3.X UR4, UPT, UPT, URZ, UR7, URZ, UP0, !UPT ;  /* 0x00000007ff047290 */ /* 0x000fd800087fe4ff */
.L_x_1:
[----:B------:R-:W1:Y:S01]  /*0250*/  LDC.64 R18, c[0x0][0x380] ;  /* 0x0000e000ff127b82 */ /* 0x000e620000000a00 */
[----:B------:R-:W-:Y:S02]  /*0260*/  MOV R20, UR5 ;  /* 0x0000000500147c02 */ /* 0x000fe40008000f00 */
[----:B------:R-:W-:-:S03]  /*0270*/  MOV R21, UR4 ;  /* 0x0000000400157c02 */ /* 0x000fc60008000f00 */
[----:B------:R-:W-:-:S05]  /*0280*/  IMAD.WIDE R20, R8, 0x4, R20 ;  /* 0x0000000408147825 */ /* 0x000fca00078e0214 */
[----:B0-----:R-:W2:Y:S04]  /*0290*/  LDG.E R12, desc[UR8][R20.64+-0x10] ;  /* 0xfffff008140c7981 */ /* 0x001ea8000c1e1900 */
[----:B------:R-:W3:Y:S04]  /*02a0*/  LDG.E R14, desc[UR8][R20.64+-0xc] ;  /* 0xfffff408140e7981 */ /* 0x000ee8000c1e1900 */
[----:B------:R-:W4:Y:S01]  /*02b0*/  LDG.E R28, desc[UR8][R20.64+-0x8] ;  /* 0xfffff808141c7981 */ /* 0x000f22000c1e1900 */
[----:B-1----:R-:W-:-:S03]  /*02c0*/  IMAD.WIDE.U32 R22, R29, 0x4, R18 ;  /* 0x000000041d167825 */ /* 0x002fc600078e0012 */
[----:B------:R-:W5:Y:S04]  /*02d0*/  LDG.E R16, desc[UR8][R20.64+-0x4] ;  /* 0xfffffc0814107981 */ /* 0x000f68000c1e1900 */
[----:B------:R-:W2:Y:S01]  /*02e0*/  LDG.E R23, desc[UR8][R22.64] ;  /* 0x0000000816177981 */ /* 0x000ea2000c1e1900 */
[----:B------:R-:W-:-:S04]  /*02f0*/  IMAD.WIDE.U32 R26, R9, 0x4, R18 ;  /* 0x00000004091a7825 */ /* 0x000fc800078e0012 */
[----:B--2---:R-:W-:Y:S02]  /*0300*/  IMAD R10, R12, R23, R10 ;  /* 0x000000170c0a7224 */ /* 0x004fe400078e020a */
[--C-:B------:R-:W-:Y:S01]  /*0310*/  IMAD.WIDE.U32 R22, R7, 0x4, R18.reuse ;  /* 0x0000000407167825 */ /* 0x100fe200078e0012 */
[----:B------:R0:W3:Y:S05]  /*0320*/  LDG.E R12, desc[UR8][R26.64] ;  /* 0x000000081a0c7981 */ /* 0x0000ea000c1e1900 */
[----:B------:R-:W4:Y:S01]  /*0330*/  LDG.E R23, desc[UR8][R22.64] ;  /* 0x0000000816177981 */ /* 0x000f22000c1e1900 */
[----:B0-----:R-:W-:-:S05]  /*0340*/  IMAD.WIDE.U32 R26, R11, 0x4, R18 ;  /* 0x000000040b1a7825 */ /* 0x001fca00078e0012 */
[----:B------:R0:W5:Y:S02]  /*0350*/  LDG.E R24, desc[UR8][R26.64] ;  /* 0x000000081a187981 */ /* 0x000164000c1e1900 */
[----:B0-----:R-:W-:-:S04]  /*0360*/  IMAD.WIDE.U32 R26, R13, 0x4, R18 ;  /* 0x000000040d1a7825 */ /* 0x001fc800078e0012 */
[----:B---3--:R-:W-:Y:S02]  /*0370*/  IMAD R10, R14, R12, R10 ;  /* 0x0000000c0e0a7224 */ /* 0x008fe400078e020a */
[----:B------:R-:W2:Y:S02]  /*0380*/  LDG.E R14, desc[UR8][R20.64+0x4] ;  /* 0x00000408140e7981 */ /* 0x000ea4000c1e1900 */
[----:B----4-:R-:W-:Y:S02]  /*0390*/  IMAD R10, R28, R23, R10 ;  /* 0x000000171c0a7224 */ /* 0x010fe400078e020a */
[----:B------:R-:W3:Y:S01]  /*03a0*/  LDG.E R12, desc[UR8][R20.64+0x8] ;  /* 0x00000808140c7981 */ /* 0x000ee2000c1e1900 */
[----:B------:R-:W-:-:S03]  /*03b0*/  IMAD.WIDE.U32 R22, R15, 0x4, R18 ;  /* 0x000000040f167825 */ /* 0x000fc600078e0012 */
[----:B------:R-:W4:Y:S04]  /*03c0*/  LDG.E R28, desc[UR8][R20.64+0xc] ;  /* 0x00000c08141c7981 */ /* 0x000f28000c1e1900 */
[----:B------:R-:W2:Y:S01]  /*03d0*/  LDG.E R23, desc[UR8][R22.64] ;  /* 0x0000000816177981 */ /* 0x000ea2000c1e1900 */
[----:B-----5:R-:W-:-:S03]  /*03e0*/  IMAD R10, R16, R24, R10 ;  /* 0x00000018100a7224 */ /* 0x020fc600078e020a */
[----:B------:R0:W5:Y:S04]  /*03f0*/  LDG.E R24, desc[UR8][R26.64] ;  /* 0x000000081a187981 */ /* 0x000168000c1e1900 */
[----:B------:R-:W5:Y:S01]  /*0400*/  LDG.E R16, desc[UR8][R20.64] ;  /* 0x0000000814107981 */ /* 0x000f62000c1e1900 */
[----:B0-----:R-:W-:-:S04]  /*0410*/  IMAD.WIDE.U32 R26, R17, 0x4, R18 ;  /* 0x00000004111a7825 */ /* 0x001fc800078e0012 */
[----:B------:R-:W-:Y:S02]  /*0420*/  IMAD.WIDE.U32 R18, R25, 0x4, R18 ;  /* 0x0000000419127825 */ /* 0x000fe400078e0012 */
[----:B------:R-:W3:Y:S04]  /*0430*/  LDG.E R27, desc[UR8][R26.64] ;  /* 0x000000081a1b7981 */ /* 0x000ee8000c1e1900 */
[----:B------:R-:W4:Y:S01]  /*0440*/  LDG.E R19, desc[UR8][R18.64] ;  /* 0x0000000812137981 */ /* 0x000f22000c1e1900 */
[----:B------:R-:W-:-:S04]  /*0450*/  IADD3 R6, PT, PT, R6, 0x8, RZ ;  /* 0x0000000806067810 */ /* 0x000fc80007ffe0ff */
[----:B------:R-:W-:Y:S02]  /*0460*/  ISETP.NE.AND P1, PT, R6, RZ, PT ;  /* 0x000000ff0600720c */ /* 0x000fe40003f25270 */
[C---:B------:R-:W-:Y:S02]  /*0470*/  LEA R9, R0.reuse, R9, 0x3 ;  /* 0x0000000900097211 */ /* 0x040fe400078e18ff */
[C---:B------:R-:W-:Y:S02]  /*0480*/  LEA R7, R0.reuse, R7, 0x3 ;  /* 0x0000000700077211 */ /* 0x040fe400078e18ff */
[C---:B------:R-:W-:Y:S02]  /*0490*/  LEA R11, R0.reuse, R11, 0x3 ;  /* 0x0000000b000b7211 */ /* 0x040fe400078e18ff */
[C---:B------:R-:W-:Y:S02]  /*04a0*/  LEA R13, R0.reuse, R13, 0x3 ;  /* 0x0000000d000d7211 */ /* 0x040fe400078e18ff */
[----:B------:R-:W-:-:S02]  /*04b0*/  LEA R15, R0, R15, 0x3 ;  /* 0x0000000f000f7211 */ /* 0x000fc400078e18ff */
[C---:B------:R-:W-:Y:S02]  /*04c0*/  LEA R17, R0.reuse, R17, 0x3 ;  /* 0x0000001100117211 */ /* 0x040fe400078e18ff */
[C---:B------:R-:W-:Y:S02]  /*04d0*/  LEA R25, R0.reuse, R25, 0x3 ;  /* 0x0000001900197211 */ /* 0x040fe400078e18ff */
[----:B------:R-:W-:Y:S02]  /*04e0*/  LEA R29, R0, R29, 0x3 ;  /* 0x0000001d001d7211 */ /* 0x000fe400078e18ff */
[----:B------:R-:W-:Y:S01]  /*04f0*/  IADD3 R8, PT, PT, R8, 0x8, RZ ;  /* 0x0000000808087810 */ /* 0x000fe20007ffe0ff */
[----:B-----5:R-:W-:-:S04]  /*0500*/  IMAD R10, R16, R24, R10 ;  /* 0x00000018100a7224 */ /* 0x020fc800078e020a */
[----:B--2---:R-:W-:-:S04]  /*0510*/  IMAD R10, R14, R23, R10 ;  /* 0x000000170e0a7224 */ /* 0x004fc800078e020a */
[----:B---3--:R-:W-:-:S04]  /*0520*/  IMAD R10, R12, R27, R10 ;  /* 0x0000001b0c0a7224 */ /* 0x008fc800078e020a */
[----:B----4-:R-:W-:Y:S01]  /*0530*/  IMAD R10, R28, R19, R10 ;  /* 0x000000131c0a7224 */ /* 0x010fe200078e020a */
[----:B------:R-:W-:Y:S06]  /*0540*/  @P1 BRA `(.L_x_1) ;  /* 0xfffffffc00401947 */ /* 0x000fec000383ffff */
.L_x_0:
[----:B------:R-:W-:Y:S05]  /*0550*/  @!P0 BRA `(.L_x_2) ;  /* 0x0000000000d88947 */ /* 0x000fea0003800000 */
[----:B------:R-:W-:Y:S02]  /*0560*/  ISETP.GE.U32.AND P0, PT, R2, 0x4, PT ;  /* 0x000000040200780c */ /* 0x000fe40003f06070 */
[----:B------:R-:W-:-:S04]  /*0570*/  LOP3.LUT R18, R0, 0x3, RZ, 0xc0, !PT ;  /* 0x0000000300127812 */ /* 0x000fc800078ec0ff */
[----:B------:R-:W-:-:S07]  /*0580*/  ISETP.NE.AND P1, PT, R18, RZ, PT ;  /* 0x000000ff1200720c */ /* 0x000fce0003f25270 */
[----:B------:R-:W-:Y:S06]  /*0590*/  @!P0 BRA `(.L_x_3) ;  /* 0x0000000000608947 */ /* 0x000fec0003800000 */
[----:B------:R-:W1:Y:S01]  /*05a0*/  LDC.64 R6, c[0x0][0x380] ;  /* 0x0000e000ff067b82 */ /* 0x000e620000000a00 */
[----:B------:R-:W-:Y:S01]  /*05b0*/  IMAD R17, R5, R0, R3 ;  /* 0x0000000005117224 */ /* 0x000fe200078e0203 */
[----:B------:R-:W-:-:S04]  /*05c0*/  IADD3 R9, PT, PT, R4, R5, RZ ;  /* 0x0000000504097210 */ /* 0x000fc80007ffe0ff */
[----:B------:R-:W-:-:S04]  /*05d0*/  IADD3 R15, PT, PT, R17, R0, RZ ;  /* 0x00000000110f7210 */ /* 0x000fc80007ffe0ff */
[----:B------:R-:W-:Y:S01]  /*05e0*/  IADD3 R19, PT, PT, R15, R0, RZ ;  /* 0x000000000f137210 */ /* 0x000fe20007ffe0ff */
[----:B-1----:R-:W-:-:S04]  /*05f0*/  IMAD.WIDE.U32 R16, R17, 0x4, R6 ;  /* 0x0000000411107825 */ /* 0x002fc800078e0006 */
[--C-:B------:R-:W-:Y:S02]  /*0600*/  IMAD.WIDE R8, R9, 0x4, R6.reuse ;  /* 0x0000000409087825 */ /* 0x100fe400078e0206 */
[----:B0-----:R-:W2:Y:S02]  /*0610*/  LDG.E R16, desc[UR8][R16.64] ;  /* 0x0000000810107981 */ /* 0x001ea4000c1e1900 */
[--C-:B------:R-:W-:Y:S02]  /*0620*/  IMAD.WIDE.U32 R14, R15, 0x4, R6.reuse ;  /* 0x000000040f0e7825 */ /* 0x100fe400078e0006 */
[----:B------:R-:W2:Y:S02]  /*0630*/  LDG.E R11, desc[UR8][R8.64] ;  /* 0x00000008080b7981 */ /* 0x000ea4000c1e1900 */
[C-C-:B------:R-:W-:Y:S01]  /*0640*/  IMAD.WIDE.U32 R12, R19.reuse, 0x4, R6.reuse ;  /* 0x00000004130c7825 */ /* 0x140fe200078e0006 */
[----:B------:R-:W-:Y:S01]  /*0650*/  IADD3 R19, PT, PT, R19, R0, RZ ;  /* 0x0000000013137210 */ /* 0x000fe20007ffe0ff */
[----:B------:R-:W3:Y:S04]  /*0660*/  LDG.E R14, desc[UR8][R14.64] ;  /* 0x000000080e0e7981 */ /* 0x000ee8000c1e1900 */
[----:B------:R-:W3:Y:S01]  /*0670*/  LDG.E R2, desc[UR8][R8.64+0x4] ;  /* 0x0000040808027981 */ /* 0x000ee2000c1e1900 */
[----:B------:R-:W-:-:S03]  /*0680*/  IMAD.WIDE.U32 R6, R19, 0x4, R6 ;  /* 0x0000000413067825 */ /* 0x000fc600078e0006 */
[----:B------:R-:W4:Y:S04]  /*0690*/  LDG.E R12, desc[UR8][R12.64] ;  /* 0x000000080c0c7981 */ /* 0x000f28000c1e1900 */
[----:B------:R-:W4:Y:S04]  /*06a0*/  LDG.E R19, desc[UR8][R8.64+0x8] ;  /* 0x0000080808137981 */ /* 0x000f28000c1e1900 */
[----:B------:R-:W5:Y:S04]  /*06b0*/  LDG.E R21, desc[UR8][R8.64+0xc] ;  /* 0x00000c0808157981 */ /* 0x000f68000c1e1900 */
[----:B------:R-:W5:Y:S01]  /*06c0*/  LDG.E R6, desc[UR8][R6.64] ;  /* 0x0000000806067981 */ /* 0x000f62000c1e1900 */
[----:B------:R-:W-:Y:S01]  /*06d0*/  IADD3 R5, PT, PT, R5, 0x4, RZ ;  /* 0x0000000405057810 */ /* 0x000fe20007ffe0ff */
[----:B--2---:R-:W-:-:S04]  /*06e0*/  IMAD R11, R11, R16, R10 ;  /* 0x000000100b0b7224 */ /* 0x004fc800078e020a */
[----:B---3--:R-:W-:-:S04]  /*06f0*/  IMAD R2, R2, R14, R11 ;  /* 0x0000000e02027224 */ /* 0x008fc800078e020b */
[----:B----4-:R-:W-:-:S04]  /*0700*/  IMAD R2, R19, R12, R2 ;  /* 0x0000000c13027224 */ /* 0x010fc800078e0202 */
[----:B-----5:R-:W-:-:S07]  /*0710*/  IMAD R10, R21, R6, R2 ;  /* 0x00000006150a7224 */ /* 0x020fce00078e0202 */
.L_x_3:
[----:B------:R-:W-:Y:S05]  /*0720*/  @!P1 BRA `(.L_x_2) ;  /* 0x0000000000649947 */ /* 0x000fea0003800000 */
[----:B------:R-:W-:Y:S02]  /*0730*/  ISETP.NE.AND P0, PT, R18, 0x1, PT ;  /* 0x000000011200780c */ /* 0x000fe40003f05270 */
[----:B------:R-:W-:-:S04]  /*0740*/  LOP3.LUT R2, R0, 0x1, RZ, 0xc0, !PT ;  /* 0x0000000100027812 */ /* 0x000fc800078ec0ff */
[----:B------:R-:W-:-:S07]  /*0750*/  ISETP.NE.U32.AND P1, PT, R2, 0x1, PT ;  /* 0x000000010200780c */ /* 0x000fce0003f25070 */
[----:B------:R-:W1:Y:S01]  /*0760*/  @P0 LDC.64 R8, c[0x0][0x380] ;  /* 0x0000e000ff080b82 */ /* 0x000e620000000a00 */
[CC--:B------:R-:W-:Y:S01]  /*0770*/  @P0 IMAD R11, R5.reuse, R0.reuse, R3 ;  /* 0x00000000050b0224 */ /* 0x0c0fe200078e0203 */
[----:B------:R-:W-:Y:S02]  /*0780*/  @P0 IADD3 R13, PT, PT, R4, R5, RZ ;  /* 0x00000005040d0210 */ /* 0x000fe40007ffe0ff */
[----:B------:R-:W-:Y:S02]  /*0790*/  @P0 IADD3 R5, PT, PT, R5, 0x2, RZ ;  /* 0x0000000205050810 */ /* 0x000fe40007ffe0ff */
[C---:B------:R-:W-:Y:S02]  /*07a0*/  @P0 IADD3 R17, PT, PT, R11.reuse, R0, RZ ;  /* 0x000000000b110210 */ /* 0x040fe40007ffe0ff */
[----:B------:R-:W2:Y:S01]  /*07b0*/  @!P1 LDC.64 R6, c[0x0][0x380] ;  /* 0x0000e000ff069b82 */ /* 0x000ea20000000a00 */
[----:B-1----:R-:W-:-:S04]  /*07c0*/  @P0 IMAD.WIDE.U32 R14, R11, 0x4, R8 ;  /* 0x000000040b0e0825 */ /* 0x002fc800078e0008 */
[----:B------:R-:W-:Y:S02]  /*07d0*/  @P0 IMAD.WIDE R12, R13, 0x4, R8 ;  /* 0x000000040d0c0825 */ /* 0x000fe400078e0208 */
[----:B0-----:R-:W3:Y:S02]  /*07e0*/  @P0 LDG.E R14, desc[UR8][R14.64] ;  /* 0x000000080e0e0981 */ /* 0x001ee4000c1e1900 */
[----:B------:R-:W-:Y:S01]  /*07f0*/  @!P1 IMAD R11, R5, R0, R3 ;  /* 0x00000000050b9224 */ /* 0x000fe200078e0203 */
[----:B------:R-:W-:Y:S01]  /*0800*/  @!P1 IADD3 R5, PT, PT, R4, R5, RZ ;  /* 0x0000000504059210 */ /* 0x000fe20007ffe0ff */
[----:B------:R-:W-:Y:S01]  /*0810*/  @P0 IMAD.WIDE.U32 R16, R17, 0x4, R8 ;  /* 0x0000000411100825 */ /* 0x000fe200078e0008 */
[----:B------:R-:W3:Y:S03]  /*0820*/  @P0 LDG.E R19, desc[UR8][R12.64] ;  /* 0x000000080c130981 */ /* 0x000ee6000c1e1900 */
[--C-:B--2---:R-:W-:Y:S01]  /*0830*/  @!P1 IMAD.WIDE R8, R5, 0x4, R6.reuse ;  /* 0x0000000405089825 */ /* 0x104fe200078e0206 */
[----:B------:R-:W2:Y:S03]  /*0840*/  @P0 LDG.E R0, desc[UR8][R12.64+0x4] ;  /* 0x000004080c000981 */ /* 0x000ea6000c1e1900 */
[----:B------:R-:W-:Y:S01]  /*0850*/  @!P1 IMAD.WIDE.U32 R6, R11, 0x4, R6 ;  /* 0x000000040b069825 */ /* 0x000fe200078e0006 */
[----:B------:R-:W2:Y:S04]  /*0860*/  @P0 LDG.E R16, desc[UR8][R16.64] ;  /* 0x0000000810100981 */ /* 0x000ea8000c1e1900 */
[----:B------:R-:W4:Y:S04]  /*0870*/  @!P1 LDG.E R9, desc[UR8][R8.64] ;  /* 0x0000000808099981 */ /* 0x000f28000c1e1900 */
[----:B------:R-:W4:Y:S01]  /*0880*/  @!P1 LDG.E R6, desc[UR8][R6.64] ;  /* 0x0000000806069981 */ /* 0x000f22000c1e1900 */
[----:B---3--:R-:W-:-:S04]  /*0890*/  @P0 IMAD R19, R19, R14, R10 ;  /* 0x0000000e13130224 */ /* 0x008fc800078e020a */
[----:B--2---:R-:W-:-:S04]  /*08a0*/  @P0 IMAD R10, R0, R16, R19 ;  /* 0x00000010000a0224 */ /* 0x004fc800078e0213 */
[----:B----4-:R-:W-:-:S07]  /*08b0*/  @!P1 IMAD R10, R9, R6, R10 ;  /* 0x00000006090a9224 */ /* 0x010fce00078e020a */
.L_x_2:
[----:B------:R-:W1:Y:S01]  /*08c0*/  LDC.64 R6, c[0x0][0x388] ;  /* 0x0000e200ff067b82 */ /* 0x000e620000000a00 */
[----:B------:R-:W-:-:S05]  /*08d0*/  IADD3 R3, PT, PT, R3, R4, RZ ;  /* 0x0000000403037210 */ /* 0x000fca0007ffe0ff */
[----:B-1----:R-:W-:-:S05]  /*08e0*/  IMAD.WIDE R2, R3, 0x4, R6 ;  /* 0x0000000403027825 */ /* 0x002fca00078e0206 */
[----:B0-----:R-:W-:Y:S01]  /*08f0*/  STG.E desc[UR8][R2.64], R10 ;  /* 0x0000000a02007986 */ /* 0x001fe2000c101908 */
[----:B------:R-:W-:Y:S05]  /*0900*/  EXIT ;  /* 0x000000000000794d */ /* 0x000fea0003800000 */
.L_x_4:
[----:B------:R-:W-:-:S00]  /*0910*/  BRA `(.L_x_4) ;  /* 0xfffffffc00fc7947 */ /* 0x000fc0000383ffff */
[----:B------:R-:W-:-:S00]  /*0920*/  NOP ;  /* 0x0000000000007918 */ /* 0x000fc00000000000 */
        /* <DEDUP_REMOVED lines=13> */
.L_x_5:


//--------------------- .nv.shared.reserved.0     --------------------------
	.section	.nv.shared.reserved.0,"aw",@nobits
	.weak		__nv_reservedSMEM_offset_0_alias
	.size		__nv_reservedSMEM_offset_0_alias, 0, 64
	.other		__nv_reservedSMEM_offset_0_alias,@"STO_CUDA_RESERVED_SHARED STV_DEFAULT"
__nv_reservedSMEM_offset_0_alias:
	.zero		0
	.zero		64


//--------------------- .nv.constant0._Z14multiplyMatrixPiS_i --------------------------
	.section	.nv.constant0._Z14multiplyMatrixPiS_i,"a",@progbits
	.sectionflags	@""
	.align	4
.nv.constant0._Z14multiplyMatrixPiS_i:
	.zero		916


//--------------------- SYMBOLS --------------------------

	.type		.nv.reservedSmem.offset0,@object
	.size		.nv.reservedSmem.offset0,0x4
